//
// Generated by NVIDIA NVVM Compiler
//
// Compiler Build ID: CL-36424714
// Cuda compilation tools, release 13.0, V13.0.88
// Based on NVVM 20.0.0
//

.version 9.0
.target sm_100
.address_size 64

	// .globl	_Z7sharpenPiS_ii

.visible .entry _Z7sharpenPiS_ii(
	.param .u64 .ptr .align 1 _Z7sharpenPiS_ii_param_0,
	.param .u64 .ptr .align 1 _Z7sharpenPiS_ii_param_1,
	.param .u32 _Z7sharpenPiS_ii_param_2,
	.param .u32 _Z7sharpenPiS_ii_param_3
)
{
	.reg .pred 	%p<17>;
	.reg .b32 	%r<43>;
	.reg .b64 	%rd<18>;

	ld.param.u64 	%rd4, [_Z7sharpenPiS_ii_param_0];
	ld.param.u64 	%rd3, [_Z7sharpenPiS_ii_param_1];
	ld.param.u32 	%r15, [_Z7sharpenPiS_ii_param_2];
	ld.param.u32 	%r17, [_Z7sharpenPiS_ii_param_3];
	cvta.to.global.u64 	%rd1, %rd4;
	mov.u32 	%r18, %ctaid.x;
	mov.u32 	%r19, %ntid.x;
	mov.u32 	%r20, %tid.x;
	mad.lo.s32 	%r1, %r18, %r19, %r20;
	mov.u32 	%r21, %ctaid.y;
	mov.u32 	%r22, %ntid.y;
	mov.u32 	%r23, %tid.y;
	mad.lo.s32 	%r24, %r21, %r22, %r23;
	setp.ge.s32 	%p1, %r1, %r15;
	setp.ge.s32 	%p2, %r24, %r17;
	or.pred  	%p3, %p1, %p2;
	@%p3 bra 	$L__BB0_12;
	add.s32 	%r3, %r24, -1;
	setp.eq.s32 	%p4, %r24, 0;
	setp.lt.s32 	%p5, %r1, 0;
	mov.b32 	%r39, 0;
	or.pred  	%p6, %p5, %p4;
	@%p6 bra 	$L__BB0_3;
	mad.lo.s32 	%r26, %r3, %r15, %r1;
	mul.wide.s32 	%rd5, %r26, 4;
	add.s64 	%rd6, %rd1, %rd5;
	ld.global.u32 	%r27, [%rd6];
	neg.s32 	%r39, %r27;
$L__BB0_3:
	setp.lt.s32 	%p7, %r1, 1;
	mul.lo.s32 	%r6, %r24, %r15;
	setp.gt.s32 	%p8, %r1, %r15;
	cvt.s64.s32 	%rd7, %r6;
	cvt.s64.s32 	%rd8, %r1;
	add.s64 	%rd9, %rd8, %rd7;
	shl.b64 	%rd10, %rd9, 2;
	add.s64 	%rd2, %rd1, %rd10;
	or.pred  	%p9, %p8, %p7;
	@%p9 bra 	$L__BB0_5;
	ld.global.u32 	%r28, [%rd2+-4];
	sub.s32 	%r39, %r39, %r28;
$L__BB0_5:
	setp.lt.s32 	%p10, %r1, 0;
	@%p10 bra 	$L__BB0_7;
	add.s32 	%r29, %r1, %r6;
	mul.wide.s32 	%rd11, %r29, 4;
	add.s64 	%rd12, %rd1, %rd11;
	ld.global.u32 	%r30, [%rd12];
	mad.lo.s32 	%r39, %r30, 5, %r39;
$L__BB0_7:
	add.s32 	%r31, %r1, 1;
	setp.ge.s32 	%p11, %r31, %r15;
	setp.lt.s32 	%p12, %r1, -1;
	or.pred  	%p13, %p11, %p12;
	@%p13 bra 	$L__BB0_9;
	ld.global.u32 	%r32, [%rd2+4];
	sub.s32 	%r39, %r39, %r32;
$L__BB0_9:
	setp.lt.s32 	%p14, %r1, 0;
	add.s32 	%r33, %r24, 1;
	setp.ge.u32 	%p15, %r33, %r17;
	or.pred  	%p16, %p14, %p15;
	@%p16 bra 	$L__BB0_11;
	add.s32 	%r34, %r6, %r15;
	add.s32 	%r35, %r1, %r34;
	mul.wide.s32 	%rd13, %r35, 4;
	add.s64 	%rd14, %rd1, %rd13;
	ld.global.u32 	%r36, [%rd14];
	sub.s32 	%r39, %r39, %r36;
$L__BB0_11:
	add.s32 	%r37, %r6, %r1;
	cvta.to.global.u64 	%rd15, %rd3;
	mul.wide.s32 	%rd16, %r37, 4;
	add.s64 	%rd17, %rd15, %rd16;
	st.global.u32 	[%rd17], %r39;
$L__BB0_12:
	ret;

}


// ===== COMPILED SASS (sm_100) =====

	.target	sm_100

	.elftype	@"ET_EXEC"


//--------------------- .note.nv.tkinfo           --------------------------
	.section	.note.nv.tkinfo,"",@"SHT_NOTE"
	.sectionflags	@"SHF_NOTE_NV_TKINFO"
	.tkinfo
        /*0018*/ 	.word	0x00000002
        /*0030*/ 	.string	""
        /*0030*/ 	.string	"ptxas"
        /*0030*/ 	.string	"Cuda compilation tools, release 13.0, V13.0.88"
        /*0030*/ 	.string	"Build cuda_13.0.r13.0/compiler.36424714_0"
        /*0030*/ 	.string	"-arch sm_100 -m 64 "



//--------------------- .note.nv.cuinfo           --------------------------
	.section	.note.nv.cuinfo,"",@"SHT_NOTE"
	.sectionflags	@"SHF_NOTE_NV_CUINFO"
        /*0018*/ 	.short	0x0002
        /*001a*/ 	.short	0x0064
        /*001c*/ 	.short	0x0082
	.zero		2


//--------------------- .nv.info                  --------------------------
	.section	.nv.info,"",@"SHT_CUDA_INFO"
	.align	4


	//----- nvinfo : EIATTR_REGCOUNT
	.align		4
        /*0000*/ 	.byte	0x04, 0x2f
        /*0002*/ 	.short	(.L_1 - .L_0)
	.align		4
.L_0:
        /*0004*/ 	.word	index@(_Z7sharpenPiS_ii)
        /*0008*/ 	.word	0x00000012


	//----- nvinfo : EIATTR_FRAME_SIZE
	.align		4
.L_1:
        /*000c*/ 	.byte	0x04, 0x11
        /*000e*/ 	.short	(.L_3 - .L_2)
	.align		4
.L_2:
        /*0010*/ 	.word	index@(_Z7sharpenPiS_ii)
        /*0014*/ 	.word	0x00000000


	//----- nvinfo : EIATTR_MIN_STACK_SIZE
	.align		4
.L_3:
        /*0018*/ 	.byte	0x04, 0x12
        /*001a*/ 	.short	(.L_5 - .L_4)
	.align		4
.L_4:
        /*001c*/ 	.word	index@(_Z7sharpenPiS_ii)
        /*0020*/ 	.word	0x00000000
.L_5:


//--------------------- .nv.compat                --------------------------
	.section	.nv.compat,"",@"SHT_CUDA_COMPAT_INFO"
	.align	4
        /*0000*/ 	.byte	0x02, 0x09, 0x00, 0x00, 0x02, 0x02, 0x01, 0x00, 0x02, 0x05, 0x05, 0x00, 0x03, 0x07, 0x01, 0x01
        /*0010*/ 	.byte	0x02, 0x03, 0x00, 0x00, 0x02, 0x06, 0x01, 0x00, 0x04, 0x0b, 0x08, 0x00, 0x09, 0x00, 0x00, 0x00
        /*0020*/ 	.byte	0x00, 0x00, 0x00, 0x00


//--------------------- .nv.info._Z7sharpenPiS_ii --------------------------
	.section	.nv.info._Z7sharpenPiS_ii,"",@"SHT_CUDA_INFO"
	.sectionflags	@""
	.align	4


	//----- nvinfo : EIATTR_CUDA_API_VERSION
	.align		4
        /*0000*/ 	.byte	0x04, 0x37
        /*0002*/ 	.short	(.L_7 - .L_6)
.L_6:
        /*0004*/ 	.word	0x00000082


	//----- nvinfo : EIATTR_KPARAM_INFO
	.align		4
.L_7:
        /*0008*/ 	.byte	0x04, 0x17
        /*000a*/ 	.short	(.L_9 - .L_8)
.L_8:
        /*000c*/ 	.word	0x00000000
        /*0010*/ 	.short	0x0003
        /*0012*/ 	.short	0x0014
        /*0014*/ 	.byte	0x00, 0xf0, 0x11, 0x00


	//----- nvinfo : EIATTR_KPARAM_INFO
	.align		4
.L_9:
        /*0018*/ 	.byte	0x04, 0x17
        /*001a*/ 	.short	(.L_11 - .L_10)
.L_10:
        /*001c*/ 	.word	0x00000000
        /*0020*/ 	.short	0x0002
        /*0022*/ 	.short	0x0010
        /*0024*/ 	.byte	0x00, 0xf0, 0x11, 0x00


	//----- nvinfo : EIATTR_KPARAM_INFO
	.align		4
.L_11:
        /*0028*/ 	.byte	0x04, 0x17
        /*002a*/ 	.short	(.L_13 - .L_12)
.L_12:
        /*002c*/ 	.word	0x00000000
        /*0030*/ 	.short	0x0001
        /*0032*/ 	.short	0x0008
        /*0034*/ 	.byte	0x00, 0xf5, 0x21, 0x00


	//----- nvinfo : EIATTR_KPARAM_INFO
	.align		4
.L_13:
        /*0038*/ 	.byte	0x04, 0x17
        /*003a*/ 	.short	(.L_15 - .L_14)
.L_14:
        /*003c*/ 	.word	0x00000000
        /*0040*/ 	.short	0x0000
        /*0042*/ 	.short	0x0000
        /*0044*/ 	.byte	0x00, 0xf5, 0x21, 0x00


	//----- nvinfo : EIATTR_SPARSE_MMA_MASK
	.align		4
.L_15:
        /*0048*/ 	.byte	0x03, 0x50
        /*004a*/ 	.short	0x0000


	//----- nvinfo : EIATTR_MAXREG_COUNT
	.align		4
        /*004c*/ 	.byte	0x03, 0x1b
        /*004e*/ 	.short	0x00ff


	//----- nvinfo : EIATTR_MERCURY_ISA_VERSION
	.align		4
        /*0050*/ 	.byte	0x03, 0x5f
        /*0052*/ 	.short	0x0101


	//----- nvinfo : EIATTR_VRC_CTA_INIT_COUNT
	.align		4
        /*0054*/ 	.byte	0x02, 0x4a
	.zero		1
	.zero		1


	//----- nvinfo : EIATTR_EXIT_INSTR_OFFSETS
	.align		4
        /*0058*/ 	.byte	0x04, 0x1c
        /*005a*/ 	.short	(.L_17 - .L_16)


	//   ....[0]....
.L_16:
        /*005c*/ 	.word	0x000000c0


	//   ....[1]....
        /*0060*/ 	.word	0x00000380


	//----- nvinfo : EIATTR_CBANK_PARAM_SIZE
	.align		4
.L_17:
        /*0064*/ 	.byte	0x03, 0x19
        /*0066*/ 	.short	0x0018


	//----- nvinfo : EIATTR_PARAM_CBANK
	.align		4
        /*0068*/ 	.byte	0x04, 0x0a
        /*006a*/ 	.short	(.L_19 - .L_18)
	.align		4
.L_18:
        /*006c*/ 	.word	index@(.nv.constant0._Z7sharpenPiS_ii)
        /*0070*/ 	.short	0x0380
        /*0072*/ 	.short	0x0018


	//----- nvinfo : EIATTR_SW_WAR
	.align		4
.L_19:
        /*0074*/ 	.byte	0x04, 0x36
        /*0076*/ 	.short	(.L_21 - .L_20)
.L_20:
        /*0078*/ 	.word	0x00000008
.L_21:


//--------------------- .nv.callgraph             --------------------------
	.section	.nv.callgraph,"",@"SHT_CUDA_CALLGRAPH"
	.align	4
	.sectionentsize	8
	.align		4
        /*0000*/ 	.word	0x00000000
	.align		4
        /*0004*/ 	.word	0xffffffff
	.align		4
        /*0008*/ 	.word	0x00000000
	.align		4
        /*000c*/ 	.word	0xfffffffe
	.align		4
        /*0010*/ 	.word	0x00000000
	.align		4
        /*0014*/ 	.word	0xfffffffd
	.align		4
        /*0018*/ 	.word	0x00000000
	.align		4
        /*001c*/ 	.word	0xfffffffc


//--------------------- .text._Z7sharpenPiS_ii    --------------------------
	.section	.text._Z7sharpenPiS_ii,"ax",@progbits
	.align	128
        .global         _Z7sharpenPiS_ii
        .type           _Z7sharpenPiS_ii,@function
        .size           _Z7sharpenPiS_ii,(.L_x_1 - _Z7sharpenPiS_ii)
        .other          _Z7sharpenPiS_ii,@"STO_CUDA_ENTRY STV_DEFAULT"
_Z7sharpenPiS_ii:
.text._Z7sharpenPiS_ii:
[----:B------:R-:W-:Y:S01]  /*0000*/  LDC R1, c[0x0][0x37c] ;  /* 0x0000df00ff017b82 */ /* 0x000fe20000000800 */
[----:B------:R-:W0:Y:S07]  /*0010*/  S2R R5, SR_TID.Y ;  /* 0x0000000000057919 */ /* 0x000e2e0000002200 */
[----:B------:R-:W1:Y:S01]  /*0020*/  LDC R0, c[0x0][0x360] ;  /* 0x0000d800ff007b82 */ /* 0x000e620000000800 */
[----:B------:R-:W2:Y:S01]  /*0030*/  LDCU.64 UR6, c[0x0][0x390] ;  /* 0x00007200ff0677ac */ /* 0x000ea20008000a00 */
[----:B------:R-:W1:Y:S06]  /*0040*/  S2R R3, SR_TID.X ;  /* 0x0000000000037919 */ /* 0x000e6c0000002100 */
[----:B------:R-:W0:Y:S08]  /*0050*/  S2UR UR5, SR_CTAID.Y ;  /* 0x00000000000579c3 */ /* 0x000e300000002600 */
[----:B------:R-:W0:Y:S08]  /*0060*/  LDC R2, c[0x0][0x364] ;  /* 0x0000d900ff027b82 */ /* 0x000e300000000800 */
[----:B------:R-:W1:Y:S01]  /*0070*/  S2UR UR4, SR_CTAID.X ;  /* 0x00000000000479c3 */ /* 0x000e620000002500 */
[----:B0-----:R-:W-:-:S05]  /*0080*/  IMAD R2, R2, UR5, R5 ;  /* 0x0000000502027c24 */ /* 0x001fca000f8e0205 */
[----:B--2---:R-:W-:Y:S01]  /*0090*/  ISETP.GE.AND P0, PT, R2, UR7, PT ;  /* 0x0000000702007c0c */ /* 0x004fe2000bf06270 */
[----:B-1----:R-:W-:-:S05]  /*00a0*/  IMAD R0, R0, UR4, R3 ;  /* 0x0000000400007c24 */ /* 0x002fca000f8e0203 */
[----:B------:R-:W-:-:S13]  /*00b0*/  ISETP.GE.OR P0, PT, R0, UR6, P0 ;  /* 0x0000000600007c0c */ /* 0x000fda0008706670 */
[----:B------:R-:W-:Y:S05]  /*00c0*/  @P0 EXIT ;  /* 0x000000000000094d */ /* 0x000fea0003800000 */
[C---:B------:R-:W-:Y:S01]  /*00d0*/  ISETP.NE.AND P0, PT, R2.reuse, RZ, PT ;  /* 0x000000ff0200720c */ /* 0x040fe20003f05270 */
[----:B------:R-:W-:Y:S01]  /*00e0*/  VIADD R3, R2, 0x1 ;  /* 0x0000000102037836 */ /* 0x000fe20000000000 */
[C---:B------:R-:W-:Y:S01]  /*00f0*/  ISETP.GE.AND P4, PT, R0.reuse, RZ, PT ;  /* 0x000000ff0000720c */ /* 0x040fe20003f86270 */
[----:B------:R-:W0:Y:S01]  /*0100*/  LDCU.64 UR8, c[0x0][0x380] ;  /* 0x00007000ff0877ac */ /* 0x000e220008000a00 */
[----:B------:R-:W-:Y:S01]  /*0110*/  ISETP.LT.OR P0, PT, R0, RZ, !P0 ;  /* 0x000000ff0000720c */ /* 0x000fe20004701670 */
[C---:B------:R-:W-:Y:S01]  /*0120*/  IMAD R11, R2.reuse, UR6, RZ ;  /* 0x00000006020b7c24 */ /* 0x040fe2000f8e02ff */
[----:B------:R-:W-:Y:S01]  /*0130*/  ISETP.GE.U32.AND P1, PT, R3, UR7, PT ;  /* 0x0000000703007c0c */ /* 0x000fe2000bf26070 */
[----:B------:R-:W1:Y:S01]  /*0140*/  LDCU.64 UR4, c[0x0][0x358] ;  /* 0x00006b00ff0477ac */ /* 0x000e620008000a00 */
[----:B------:R-:W-:Y:S01]  /*0150*/  VIADD R3, R2, 0xffffffff ;  /* 0xffffffff02037836 */ /* 0x000fe20000000000 */
[C---:B------:R-:W-:Y:S01]  /*0160*/  ISETP.GE.AND P2, PT, R0.reuse, 0x1, PT ;  /* 0x000000010000780c */ /* 0x040fe20003f46270 */
[C---:B------:R-:W-:Y:S01]  /*0170*/  VIADD R12, R0.reuse, 0x1 ;  /* 0x00000001000c7836 */ /* 0x040fe20000000000 */
[C---:B------:R-:W-:Y:S01]  /*0180*/  ISETP.LT.OR P1, PT, R0.reuse, RZ, P1 ;  /* 0x000000ff0000720c */ /* 0x040fe20000f21670 */
[----:B------:R-:W-:Y:S01]  /*0190*/  IMAD.IADD R15, R0, 0x1, R11 ;  /* 0x00000001000f7824 */ /* 0x000fe200078e020b */
[----:B------:R-:W-:-:S02]  /*01a0*/  SHF.R.S32.HI R6, RZ, 0x1f, R0 ;  /* 0x0000001fff067819 */ /* 0x000fc40000011400 */
[----:B------:R-:W2:Y:S01]  /*01b0*/  @P4 LDC.64 R4, c[0x0][0x380] ;  /* 0x0000e000ff044b82 */ /* 0x000ea20000000a00 */
[C---:B------:R-:W-:Y:S01]  /*01c0*/  IADD3 R10, P3, PT, R0.reuse, R11, RZ ;  /* 0x0000000b000a7210 */ /* 0x040fe20007f7e0ff */
[----:B------:R-:W-:Y:S01]  /*01d0*/  @!P0 IMAD R7, R3, UR6, R0 ;  /* 0x0000000603078c24 */ /* 0x000fe2000f8e0200 */
[----:B------:R-:W-:-:S05]  /*01e0*/  ISETP.GT.OR P2, PT, R0, UR6, !P2 ;  /* 0x0000000600007c0c */ /* 0x000fca000d744670 */
[----:B------:R-:W3:Y:S08]  /*01f0*/  @!P0 LDC.64 R8, c[0x0][0x380] ;  /* 0x0000e000ff088b82 */ /* 0x000ef00000000a00 */
[----:B------:R-:W4:Y:S01]  /*0200*/  @!P1 LDC.64 R2, c[0x0][0x380] ;  /* 0x0000e000ff029b82 */ /* 0x000f220000000a00 */
[----:B---3--:R-:W-:Y:S01]  /*0210*/  @!P0 IMAD.WIDE R8, R7, 0x4, R8 ;  /* 0x0000000407088825 */ /* 0x008fe200078e0208 */
[----:B------:R-:W-:-:S02]  /*0220*/  LEA.HI.X.SX32 R7, R11, R6, 0x1, P3 ;  /* 0x000000060b077211 */ /* 0x000fc400018f0eff */
[----:B0-----:R-:W-:Y:S02]  /*0230*/  LEA R6, P5, R10, UR8, 0x2 ;  /* 0x000000080a067c11 */ /* 0x001fe4000f8a10ff */
[----:B------:R-:W-:Y:S01]  /*0240*/  ISETP.GE.AND P3, PT, R0, -0x1, PT ;  /* 0xffffffff0000780c */ /* 0x000fe20003f66270 */
[----:B-1----:R-:W3:Y:S01]  /*0250*/  @!P0 LDG.E R8, desc[UR4][R8.64] ;  /* 0x0000000408088981 */ /* 0x002ee2000c1e1900 */
[----:B------:R-:W-:Y:S02]  /*0260*/  LEA.HI.X R7, R10, UR9, R7, 0x2, P5 ;  /* 0x000000090a077c11 */ /* 0x000fe4000a8f1407 */
[----:B------:R-:W-:Y:S01]  /*0270*/  ISETP.GE.OR P3, PT, R12, UR6, !P3 ;  /* 0x000000060c007c0c */ /* 0x000fe2000df66670 */
[----:B--2---:R-:W-:Y:S02]  /*0280*/  @P4 IMAD.WIDE R4, R15, 0x4, R4 ;  /* 0x000000040f044825 */ /* 0x004fe400078e0204 */
[----:B------:R-:W2:Y:S01]  /*0290*/  @!P2 LDG.E R12, desc[UR4][R6.64+-0x4] ;  /* 0xfffffc04060ca981 */ /* 0x000ea2000c1e1900 */
[----:B------:R-:W-:-:S03]  /*02a0*/  @!P1 IADD3 R11, PT, PT, R0, UR6, R11 ;  /* 0x00000006000b9c10 */ /* 0x000fc6000fffe00b */
[----:B------:R-:W5:Y:S02]  /*02b0*/  @P4 LDG.E R4, desc[UR4][R4.64] ;  /* 0x0000000404044981 */ /* 0x000f64000c1e1900 */
[----:B----4-:R-:W-:-:S04]  /*02c0*/  @!P1 IMAD.WIDE R2, R11, 0x4, R2 ;  /* 0x000000040b029825 */ /* 0x010fc800078e0202 */
[----:B------:R-:W-:Y:S01]  /*02d0*/  HFMA2 R13, -RZ, RZ, 0, 0 ;  /* 0x00000000ff0d7431 */ /* 0x000fe200000001ff */
[----:B------:R-:W0:Y:S01]  /*02e0*/  LDC.64 R10, c[0x0][0x388] ;  /* 0x0000e200ff0a7b82 */ /* 0x000e220000000a00 */
[----:B------:R-:W4:Y:S04]  /*02f0*/  @!P3 LDG.E R0, desc[UR4][R6.64+0x4] ;  /* 0x000004040600b981 */ /* 0x000f28000c1e1900 */
[----:B------:R-:W4:Y:S01]  /*0300*/  @!P1 LDG.E R2, desc[UR4][R2.64] ;  /* 0x0000000402029981 */ /* 0x000f22000c1e1900 */
[----:B---3--:R-:W-:-:S04]  /*0310*/  @!P0 IMAD.MOV R13, RZ, RZ, -R8 ;  /* 0x000000ffff0d8224 */ /* 0x008fc800078e0a08 */
[----:B--2---:R-:W-:-:S04]  /*0320*/  @!P2 IMAD.IADD R13, R13, 0x1, -R12 ;  /* 0x000000010d0da824 */ /* 0x004fc800078e0a0c */
[----:B-----5:R-:W-:-:S05]  /*0330*/  @P4 IMAD R13, R4, 0x5, R13 ;  /* 0x00000005040d4824 */ /* 0x020fca00078e020d */
[----:B----4-:R-:W-:Y:S01]  /*0340*/  @!P3 IADD3 R13, PT, PT, R13, -R0, RZ ;  /* 0x800000000d0db210 */ /* 0x010fe20007ffe0ff */
[----:B0-----:R-:W-:-:S04]  /*0350*/  IMAD.WIDE R8, R15, 0x4, R10 ;  /* 0x000000040f087825 */ /* 0x001fc800078e020a */
[----:B------:R-:W-:-:S05]  /*0360*/  @!P1 IMAD.IADD R13, R13, 0x1, -R2 ;  /* 0x000000010d0d9824 */ /* 0x000fca00078e0a02 */
[----:B------:R-:W-:Y:S01]  /*0370*/  STG.E desc[UR4][R8.64], R13 ;  /* 0x0000000d08007986 */ /* 0x000fe2000c101904 */
[----:B------:R-:W-:Y:S05]  /*0380*/  EXIT ;  /* 0x000000000000794d */ /* 0x000fea0003800000 */
.L_x_0:
[----:B------:R-:W-:-:S00]  /*0390*/  BRA `(.L_x_0) ;  /* 0xfffffffc00fc7947 */ /* 0x000fc0000383ffff */
[----:B------:R-:W-:-:S00]  /*03a0*/  NOP ;  /* 0x0000000000007918 */ /* 0x000fc00000000000 */
        /* <DEDUP_REMOVED lines=13> */
.L_x_1:


//--------------------- .nv.shared.reserved.0     --------------------------
	.section	.nv.shared.reserved.0,"aw",@nobits
	.weak		__nv_reservedSMEM_offset_0_alias
	.size		__nv_reservedSMEM_offset_0_alias, 0, 64
	.other		__nv_reservedSMEM_offset_0_alias,@"STO_CUDA_RESERVED_SHARED STV_DEFAULT"
__nv_reservedSMEM_offset_0_alias:
	.zero		0
	.zero		64


//--------------------- .nv.constant0._Z7sharpenPiS_ii --------------------------
	.section	.nv.constant0._Z7sharpenPiS_ii,"a",@progbits
	.sectionflags	@""
	.align	4
.nv.constant0._Z7sharpenPiS_ii:
	.zero		920


//--------------------- SYMBOLS --------------------------

	.type		.nv.reservedSmem.offset0,@object
	.size		.nv.reservedSmem.offset0,0x4
